//
// Generated by NVIDIA NVVM Compiler
//
// Compiler Build ID: CL-36424714
// Cuda compilation tools, release 13.0, V13.0.88
// Based on NVVM 20.0.0
//

.version 9.0
.target sm_100
.address_size 64

	// .globl	_Z16histogram_kernelPKcPjjii
.extern .shared .align 16 .b8 s_hist[];

.visible .entry _Z16histogram_kernelPKcPjjii(
	.param .u64 .ptr .align 1 _Z16histogram_kernelPKcPjjii_param_0,
	.param .u64 .ptr .align 1 _Z16histogram_kernelPKcPjjii_param_1,
	.param .u32 _Z16histogram_kernelPKcPjjii_param_2,
	.param .u32 _Z16histogram_kernelPKcPjjii_param_3,
	.param .u32 _Z16histogram_kernelPKcPjjii_param_4
)
{
	.reg .pred 	%p<10>;
	.reg .b32 	%r<36>;
	.reg .b64 	%rd<9>;

	ld.param.u64 	%rd3, [_Z16histogram_kernelPKcPjjii_param_0];
	ld.param.u64 	%rd4, [_Z16histogram_kernelPKcPjjii_param_1];
	ld.param.u32 	%r14, [_Z16histogram_kernelPKcPjjii_param_2];
	ld.param.u32 	%r15, [_Z16histogram_kernelPKcPjjii_param_3];
	ld.param.u32 	%r16, [_Z16histogram_kernelPKcPjjii_param_4];
	sub.s32 	%r1, %r16, %r15;
	mov.u32 	%r35, %tid.x;
	setp.gt.s32 	%p1, %r35, %r1;
	@%p1 bra 	$L__BB0_3;
	mov.u32 	%r3, %ntid.x;
	mov.u32 	%r33, %r35;
$L__BB0_2:
	shl.b32 	%r17, %r33, 2;
	mov.u32 	%r18, s_hist;
	add.s32 	%r19, %r18, %r17;
	mov.b32 	%r20, 0;
	st.shared.u32 	[%r19], %r20;
	add.s32 	%r33, %r33, %r3;
	setp.le.s32 	%p2, %r33, %r1;
	@%p2 bra 	$L__BB0_2;
$L__BB0_3:
	bar.sync 	0;
	mov.u32 	%r21, %ctaid.x;
	mov.u32 	%r6, %ntid.x;
	mad.lo.s32 	%r34, %r21, %r6, %r35;
	setp.ge.u32 	%p3, %r34, %r14;
	@%p3 bra 	$L__BB0_8;
	cvta.to.global.u64 	%rd1, %rd3;
	mov.u32 	%r22, %nctaid.x;
	mul.lo.s32 	%r8, %r22, %r6;
$L__BB0_5:
	cvt.u64.u32 	%rd5, %r34;
	add.s64 	%rd6, %rd1, %rd5;
	ld.global.u8 	%r10, [%rd6];
	setp.lt.s32 	%p4, %r10, %r15;
	setp.lt.s32 	%p5, %r16, %r10;
	or.pred  	%p6, %p4, %p5;
	@%p6 bra 	$L__BB0_7;
	sub.s32 	%r23, %r10, %r15;
	shl.b32 	%r24, %r23, 2;
	mov.u32 	%r25, s_hist;
	add.s32 	%r26, %r25, %r24;
	atom.shared.add.u32 	%r27, [%r26], 1;
$L__BB0_7:
	add.s32 	%r34, %r34, %r8;
	setp.lt.u32 	%p7, %r34, %r14;
	@%p7 bra 	$L__BB0_5;
$L__BB0_8:
	setp.gt.s32 	%p8, %r35, %r1;
	bar.sync 	0;
	@%p8 bra 	$L__BB0_11;
	cvta.to.global.u64 	%rd2, %rd4;
	mov.u32 	%r29, s_hist;
$L__BB0_10:
	mul.wide.s32 	%rd7, %r35, 4;
	add.s64 	%rd8, %rd2, %rd7;
	shl.b32 	%r28, %r35, 2;
	add.s32 	%r30, %r29, %r28;
	ld.shared.u32 	%r31, [%r30];
	atom.global.add.u32 	%r32, [%rd8], %r31;
	add.s32 	%r35, %r35, %r6;
	setp.le.s32 	%p9, %r35, %r1;
	@%p9 bra 	$L__BB0_10;
$L__BB0_11:
	ret;

}


// ===== COMPILED SASS (sm_100) =====

	.target	sm_100

	.elftype	@"ET_EXEC"


//--------------------- .note.nv.tkinfo           --------------------------
	.section	.note.nv.tkinfo,"",@"SHT_NOTE"
	.sectionflags	@"SHF_NOTE_NV_TKINFO"
	.tkinfo
        /*0018*/ 	.word	0x00000002
        /*0030*/ 	.string	""
        /*0030*/ 	.string	"ptxas"
        /*0030*/ 	.string	"Cuda compilation tools, release 13.0, V13.0.88"
        /*0030*/ 	.string	"Build cuda_13.0.r13.0/compiler.36424714_0"
        /*0030*/ 	.string	"-arch sm_100 -m 64 "



//--------------------- .note.nv.cuinfo           --------------------------
	.section	.note.nv.cuinfo,"",@"SHT_NOTE"
	.sectionflags	@"SHF_NOTE_NV_CUINFO"
        /*0018*/ 	.short	0x0002
        /*001a*/ 	.short	0x0064
        /*001c*/ 	.short	0x0082
	.zero		2


//--------------------- .nv.info                  --------------------------
	.section	.nv.info,"",@"SHT_CUDA_INFO"
	.align	4


	//----- nvinfo : EIATTR_REGCOUNT
	.align		4
        /*0000*/ 	.byte	0x04, 0x2f
        /*0002*/ 	.short	(.L_1 - .L_0)
	.align		4
.L_0:
        /*0004*/ 	.word	index@(_Z16histogram_kernelPKcPjjii)
        /*0008*/ 	.word	0x0000000c


	//----- nvinfo : EIATTR_FRAME_SIZE
	.align		4
.L_1:
        /*000c*/ 	.byte	0x04, 0x11
        /*000e*/ 	.short	(.L_3 - .L_2)
	.align		4
.L_2:
        /*0010*/ 	.word	index@(_Z16histogram_kernelPKcPjjii)
        /*0014*/ 	.word	0x00000000


	//----- nvinfo : EIATTR_MIN_STACK_SIZE
	.align		4
.L_3:
        /*0018*/ 	.byte	0x04, 0x12
        /*001a*/ 	.short	(.L_5 - .L_4)
	.align		4
.L_4:
        /*001c*/ 	.word	index@(_Z16histogram_kernelPKcPjjii)
        /*0020*/ 	.word	0x00000000
.L_5:


//--------------------- .nv.compat                --------------------------
	.section	.nv.compat,"",@"SHT_CUDA_COMPAT_INFO"
	.align	4
        /*0000*/ 	.byte	0x02, 0x09, 0x00, 0x00, 0x02, 0x02, 0x01, 0x00, 0x02, 0x05, 0x05, 0x00, 0x03, 0x07, 0x01, 0x01
        /*0010*/ 	.byte	0x02, 0x03, 0x00, 0x00, 0x02, 0x06, 0x01, 0x00, 0x04, 0x0b, 0x08, 0x00, 0x09, 0x00, 0x00, 0x00
        /*0020*/ 	.byte	0x00, 0x00, 0x00, 0x00


//--------------------- .nv.info._Z16histogram_kernelPKcPjjii --------------------------
	.section	.nv.info._Z16histogram_kernelPKcPjjii,"",@"SHT_CUDA_INFO"
	.sectionflags	@""
	.align	4


	//----- nvinfo : EIATTR_CUDA_API_VERSION
	.align		4
        /*0000*/ 	.byte	0x04, 0x37
        /*0002*/ 	.short	(.L_7 - .L_6)
.L_6:
        /*0004*/ 	.word	0x00000082


	//----- nvinfo : EIATTR_KPARAM_INFO
	.align		4
.L_7:
        /*0008*/ 	.byte	0x04, 0x17
        /*000a*/ 	.short	(.L_9 - .L_8)
.L_8:
        /*000c*/ 	.word	0x00000000
        /*0010*/ 	.short	0x0004
        /*0012*/ 	.short	0x0018
        /*0014*/ 	.byte	0x00, 0xf0, 0x11, 0x00


	//----- nvinfo : EIATTR_KPARAM_INFO
	.align		4
.L_9:
        /*0018*/ 	.byte	0x04, 0x17
        /*001a*/ 	.short	(.L_11 - .L_10)
.L_10:
        /*001c*/ 	.word	0x00000000
        /*0020*/ 	.short	0x0003
        /*0022*/ 	.short	0x0014
        /*0024*/ 	.byte	0x00, 0xf0, 0x11, 0x00


	//----- nvinfo : EIATTR_KPARAM_INFO
	.align		4
.L_11:
        /*0028*/ 	.byte	0x04, 0x17
        /*002a*/ 	.short	(.L_13 - .L_12)
.L_12:
        /*002c*/ 	.word	0x00000000
        /*0030*/ 	.short	0x0002
        /*0032*/ 	.short	0x0010
        /*0034*/ 	.byte	0x00, 0xf0, 0x11, 0x00


	//----- nvinfo : EIATTR_KPARAM_INFO
	.align		4
.L_13:
        /*0038*/ 	.byte	0x04, 0x17
        /*003a*/ 	.short	(.L_15 - .L_14)
.L_14:
        /*003c*/ 	.word	0x00000000
        /*0040*/ 	.short	0x0001
        /*0042*/ 	.short	0x0008
        /*0044*/ 	.byte	0x00, 0xf5, 0x21, 0x00


	//----- nvinfo : EIATTR_KPARAM_INFO
	.align		4
.L_15:
        /*0048*/ 	.byte	0x04, 0x17
        /*004a*/ 	.short	(.L_17 - .L_16)
.L_16:
        /*004c*/ 	.word	0x00000000
        /*0050*/ 	.short	0x0000
        /*0052*/ 	.short	0x0000
        /*0054*/ 	.byte	0x00, 0xf5, 0x21, 0x00


	//----- nvinfo : EIATTR_SPARSE_MMA_MASK
	.align		4
.L_17:
        /*0058*/ 	.byte	0x03, 0x50
        /*005a*/ 	.short	0x0000


	//----- nvinfo : EIATTR_MAXREG_COUNT
	.align		4
        /*005c*/ 	.byte	0x03, 0x1b
        /*005e*/ 	.short	0x00ff


	//----- nvinfo : EIATTR_NUM_BARRIERS
	.align		4
        /*0060*/ 	.byte	0x02, 0x4c
        /*0062*/ 	.byte	0x01
	.zero		1


	//----- nvinfo : EIATTR_MERCURY_ISA_VERSION
	.align		4
        /*0064*/ 	.byte	0x03, 0x5f
        /*0066*/ 	.short	0x0101


	//----- nvinfo : EIATTR_VRC_CTA_INIT_COUNT
	.align		4
        /*0068*/ 	.byte	0x02, 0x4a
	.zero		1
	.zero		1


	//----- nvinfo : EIATTR_EXIT_INSTR_OFFSETS
	.align		4
        /*006c*/ 	.byte	0x04, 0x1c
        /*006e*/ 	.short	(.L_19 - .L_18)


	//   ....[0]....
.L_18:
        /*0070*/ 	.word	0x00000350


	//   ....[1]....
        /*0074*/ 	.word	0x00000410


	//----- nvinfo : EIATTR_CRS_STACK_SIZE
	.align		4
.L_19:
        /*0078*/ 	.byte	0x04, 0x1e
        /*007a*/ 	.short	(.L_21 - .L_20)
.L_20:
        /*007c*/ 	.word	0x00000000


	//----- nvinfo : EIATTR_CBANK_PARAM_SIZE
	.align		4
.L_21:
        /*0080*/ 	.byte	0x03, 0x19
        /*0082*/ 	.short	0x001c


	//----- nvinfo : EIATTR_PARAM_CBANK
	.align		4
        /*0084*/ 	.byte	0x04, 0x0a
        /*0086*/ 	.short	(.L_23 - .L_22)
	.align		4
.L_22:
        /*0088*/ 	.word	index@(.nv.constant0._Z16histogram_kernelPKcPjjii)
        /*008c*/ 	.short	0x0380
        /*008e*/ 	.short	0x001c


	//----- nvinfo : EIATTR_SW_WAR
	.align		4
.L_23:
        /*0090*/ 	.byte	0x04, 0x36
        /*0092*/ 	.short	(.L_25 - .L_24)
.L_24:
        /*0094*/ 	.word	0x00000008
.L_25:


//--------------------- .nv.callgraph             --------------------------
	.section	.nv.callgraph,"",@"SHT_CUDA_CALLGRAPH"
	.align	4
	.sectionentsize	8
	.align		4
        /*0000*/ 	.word	0x00000000
	.align		4
        /*0004*/ 	.word	0xffffffff
	.align		4
        /*0008*/ 	.word	0x00000000
	.align		4
        /*000c*/ 	.word	0xfffffffe
	.align		4
        /*0010*/ 	.word	0x00000000
	.align		4
        /*0014*/ 	.word	0xfffffffd
	.align		4
        /*0018*/ 	.word	0x00000000
	.align		4
        /*001c*/ 	.word	0xfffffffc


//--------------------- .text._Z16histogram_kernelPKcPjjii --------------------------
	.section	.text._Z16histogram_kernelPKcPjjii,"ax",@progbits
	.align	128
        .global         _Z16histogram_kernelPKcPjjii
        .type           _Z16histogram_kernelPKcPjjii,@function
        .size           _Z16histogram_kernelPKcPjjii,(.L_x_10 - _Z16histogram_kernelPKcPjjii)
        .other          _Z16histogram_kernelPKcPjjii,@"STO_CUDA_ENTRY STV_DEFAULT"
_Z16histogram_kernelPKcPjjii:
.text._Z16histogram_kernelPKcPjjii:
[----:B------:R-:W-:Y:S01]  /*0000*/  LDC R1, c[0x0][0x37c] ;  /* 0x0000df00ff017b82 */ /* 0x000fe20000000800 */
[----:B------:R-:W0:Y:S01]  /*0010*/  S2R R7, SR_TID.X ;  /* 0x0000000000077919 */ /* 0x000e220000002100 */
[----:B------:R-:W1:Y:S01]  /*0020*/  LDCU UR4, c[0x0][0x398] ;  /* 0x00007300ff0477ac */ /* 0x000e620008000800 */
[----:B------:R-:W-:Y:S01]  /*0030*/  BSSY.RECONVERGENT B0, `(.L_x_0) ;  /* 0x000000f000007945 */ /* 0x000fe20003800200 */
[----:B------:R-:W1:Y:S02]  /*0040*/  LDCU UR5, c[0x0][0x394] ;  /* 0x00007280ff0577ac */ /* 0x000e640008000800 */
[----:B-1----:R-:W-:-:S06]  /*0050*/  UIADD3 UR4, UPT, UPT, UR4, -UR5, URZ ;  /* 0x8000000504047290 */ /* 0x002fcc000fffe0ff */
[----:B0-----:R-:W-:-:S13]  /*0060*/  ISETP.GT.AND P0, PT, R7, UR4, PT ;  /* 0x0000000407007c0c */ /* 0x001fda000bf04270 */
[----:B------:R-:W-:Y:S05]  /*0070*/  @P0 BRA `(.L_x_1) ;  /* 0x0000000000280947 */ /* 0x000fea0003800000 */
[----:B------:R-:W0:Y:S01]  /*0080*/  S2R R3, SR_CgaCtaId ;  /* 0x0000000000037919 */ /* 0x000e220000008800 */
[----:B------:R-:W1:Y:S01]  /*0090*/  LDC R5, c[0x0][0x360] ;  /* 0x0000d800ff057b82 */ /* 0x000e620000000800 */
[----:B------:R-:W-:Y:S01]  /*00a0*/  MOV R2, 0x400 ;  /* 0x0000040000027802 */ /* 0x000fe20000000f00 */
[----:B------:R-:W-:-:S03]  /*00b0*/  IMAD.MOV.U32 R0, RZ, RZ, R7 ;  /* 0x000000ffff007224 */ /* 0x000fc600078e0007 */
[----:B0-----:R-:W-:-:S07]  /*00c0*/  LEA R3, R3, R2, 0x18 ;  /* 0x0000000203037211 */ /* 0x001fce00078ec0ff */
.L_x_2:
[----:B------:R-:W-:Y:S02]  /*00d0*/  IMAD R2, R0, 0x4, R3 ;  /* 0x0000000400027824 */ /* 0x000fe400078e0203 */
[----:B-1----:R-:W-:-:S03]  /*00e0*/  IMAD.IADD R0, R5, 0x1, R0 ;  /* 0x0000000105007824 */ /* 0x002fc600078e0200 */
[----:B------:R0:W-:Y:S02]  /*00f0*/  STS [R2], RZ ;  /* 0x000000ff02007388 */ /* 0x0001e40000000800 */
[----:B------:R-:W-:-:S13]  /*0100*/  ISETP.GT.AND P0, PT, R0, UR4, PT ;  /* 0x0000000400007c0c */ /* 0x000fda000bf04270 */
[----:B0-----:R-:W-:Y:S05]  /*0110*/  @!P0 BRA `(.L_x_2) ;  /* 0xfffffffc00ec8947 */ /* 0x001fea000383ffff */
.L_x_1:
[----:B------:R-:W-:Y:S05]  /*0120*/  BSYNC.RECONVERGENT B0 ;  /* 0x0000000000007941 */ /* 0x000fea0003800200 */
.L_x_0:
[----:B------:R-:W0:Y:S01]  /*0130*/  S2UR UR5, SR_CTAID.X ;  /* 0x00000000000579c3 */ /* 0x000e220000002500 */
[----:B------:R-:W1:Y:S01]  /*0140*/  LDCU UR6, c[0x0][0x390] ;  /* 0x00007200ff0677ac */ /* 0x000e620008000800 */
[----:B------:R-:W-:Y:S01]  /*0150*/  BSSY.RECONVERGENT B0, `(.L_x_3) ;  /* 0x000001d000007945 */ /* 0x000fe20003800200 */
[----:B------:R-:W2:Y:S05]  /*0160*/  LDCU.64 UR8, c[0x0][0x358] ;  /* 0x00006b00ff0877ac */ /* 0x000eaa0008000a00 */
[----:B------:R-:W0:Y:S01]  /*0170*/  LDC R6, c[0x0][0x360] ;  /* 0x0000d800ff067b82 */ /* 0x000e220000000800 */
[----:B------:R-:W3:Y:S01]  /*0180*/  LDCU UR7, c[0x0][0x398] ;  /* 0x00007300ff0777ac */ /* 0x000ee20008000800 */
[----:B------:R-:W4:Y:S01]  /*0190*/  LDCU.64 UR10, c[0x0][0x380] ;  /* 0x00007000ff0a77ac */ /* 0x000f220008000a00 */
[----:B0-----:R-:W-:-:S05]  /*01a0*/  IMAD R0, R6, UR5, R7 ;  /* 0x0000000506007c24 */ /* 0x001fca000f8e0207 */
[----:B------:R-:W-:Y:S01]  /*01b0*/  BAR.SYNC.DEFER_BLOCKING 0x0 ;  /* 0x0000000000007b1d */ /* 0x000fe20000010000 */
[----:B-1----:R-:W-:-:S13]  /*01c0*/  ISETP.GE.U32.AND P0, PT, R0, UR6, PT ;  /* 0x0000000600007c0c */ /* 0x002fda000bf06070 */
[----:B--234-:R-:W-:Y:S05]  /*01d0*/  @P0 BRA `(.L_x_4) ;  /* 0x0000000000500947 */ /* 0x01cfea0003800000 */
[----:B------:R-:W0:Y:S01]  /*01e0*/  LDC.64 R8, c[0x0][0x390] ;  /* 0x0000e400ff087b82 */ /* 0x000e220000000a00 */
[----:B------:R-:W1:Y:S02]  /*01f0*/  LDCU UR5, c[0x0][0x370] ;  /* 0x00006e00ff0577ac */ /* 0x000e640008000800 */
[----:B-1----:R-:W-:-:S07]  /*0200*/  IMAD R5, R6, UR5, RZ ;  /* 0x0000000506057c24 */ /* 0x002fce000f8e02ff */
.L_x_7:
[----:B0-----:R-:W-:-:S05]  /*0210*/  IADD3 R2, P0, PT, R0, UR10, RZ ;  /* 0x0000000a00027c10 */ /* 0x001fca000ff1e0ff */
[----:B------:R-:W-:-:S05]  /*0220*/  IMAD.X R3, RZ, RZ, UR11, P0 ;  /* 0x0000000bff037e24 */ /* 0x000fca00080e06ff */
[----:B------:R-:W2:Y:S01]  /*0230*/  LDG.E.U8 R2, desc[UR8][R2.64] ;  /* 0x0000000802027981 */ /* 0x000ea2000c1e1100 */
[----:B------:R-:W-:Y:S01]  /*0240*/  IMAD.IADD R0, R5, 0x1, R0 ;  /* 0x0000000105007824 */ /* 0x000fe200078e0200 */
[----:B------:R-:W-:Y:S04]  /*0250*/  BSSY.RECONVERGENT B1, `(.L_x_5) ;  /* 0x000000b000017945 */ /* 0x000fe80003800200 */
[----:B0-----:R-:W-:Y:S02]  /*0260*/  ISETP.GE.U32.AND P1, PT, R0, R8, PT ;  /* 0x000000080000720c */ /* 0x001fe40003f26070 */
[----:B--2---:R-:W-:-:S04]  /*0270*/  ISETP.GT.AND P0, PT, R2, UR7, PT ;  /* 0x0000000702007c0c */ /* 0x004fc8000bf04270 */
[----:B------:R-:W-:-:S13]  /*0280*/  ISETP.LT.OR P0, PT, R2, R9, P0 ;  /* 0x000000090200720c */ /* 0x000fda0000701670 */
[----:B------:R-:W-:Y:S05]  /*0290*/  @P0 BRA `(.L_x_6) ;  /* 0x0000000000180947 */ /* 0x000fea0003800000 */
[----:B------:R-:W0:Y:S01]  /*02a0*/  S2UR UR6, SR_CgaCtaId ;  /* 0x00000000000679c3 */ /* 0x000e220000008800 */
[----:B------:R-:W-:Y:S01]  /*02b0*/  UMOV UR5, 0x400 ;  /* 0x0000040000057882 */ /* 0x000fe20000000000 */
[----:B------:R-:W-:Y:S01]  /*02c0*/  IMAD.IADD R2, R2, 0x1, -R9 ;  /* 0x0000000102027824 */ /* 0x000fe200078e0a09 */
[----:B0-----:R-:W-:-:S06]  /*02d0*/  ULEA UR5, UR6, UR5, 0x18 ;  /* 0x0000000506057291 */ /* 0x001fcc000f8ec0ff */
[----:B------:R-:W-:-:S05]  /*02e0*/  LEA R2, R2, UR5, 0x2 ;  /* 0x0000000502027c11 */ /* 0x000fca000f8e10ff */
[----:B------:R0:W-:Y:S02]  /*02f0*/  ATOMS.POPC.INC.32 RZ, [R2+URZ] ;  /* 0x0000000002ff7f8c */ /* 0x0001e4000d8000ff */
.L_x_6:
[----:B------:R-:W-:Y:S05]  /*0300*/  BSYNC.RECONVERGENT B1 ;  /* 0x0000000000017941 */ /* 0x000fea0003800200 */
.L_x_5:
[----:B------:R-:W-:Y:S05]  /*0310*/  @!P1 BRA `(.L_x_7) ;  /* 0xfffffffc00bc9947 */ /* 0x000fea000383ffff */
.L_x_4:
[----:B------:R-:W-:Y:S05]  /*0320*/  BSYNC.RECONVERGENT B0 ;  /* 0x0000000000007941 */ /* 0x000fea0003800200 */
.L_x_3:
[----:B------:R-:W-:Y:S01]  /*0330*/  BAR.SYNC.DEFER_BLOCKING 0x0 ;  /* 0x0000000000007b1d */ /* 0x000fe20000010000 */
[----:B------:R-:W-:-:S13]  /*0340*/  ISETP.GT.AND P0, PT, R7, UR4, PT ;  /* 0x0000000407007c0c */ /* 0x000fda000bf04270 */
[----:B------:R-:W-:Y:S05]  /*0350*/  @P0 EXIT ;  /* 0x000000000000094d */ /* 0x000fea0003800000 */
[----:B------:R-:W1:Y:S01]  /*0360*/  S2UR UR6, SR_CgaCtaId ;  /* 0x00000000000679c3 */ /* 0x000e620000008800 */
[----:B------:R-:W-:-:S07]  /*0370*/  UMOV UR5, 0x400 ;  /* 0x0000040000057882 */ /* 0x000fce0000000000 */
[----:B------:R-:W2:Y:S01]  /*0380*/  LDC.64 R4, c[0x0][0x388] ;  /* 0x0000e200ff047b82 */ /* 0x000ea20000000a00 */
[----:B-1----:R-:W-:-:S12]  /*0390*/  ULEA UR5, UR6, UR5, 0x18 ;  /* 0x0000000506057291 */ /* 0x002fd8000f8ec0ff */
.L_x_8:
[C---:B------:R-:W-:Y:S01]  /*03a0*/  LEA R0, R7.reuse, UR5, 0x2 ;  /* 0x0000000507007c11 */ /* 0x040fe2000f8e10ff */
[----:B012---:R-:W-:-:S04]  /*03b0*/  IMAD.WIDE R2, R7, 0x4, R4 ;  /* 0x0000000407027825 */ /* 0x007fc800078e0204 */
[----:B------:R-:W0:Y:S01]  /*03c0*/  LDS R9, [R0] ;  /* 0x0000000000097984 */ /* 0x000e220000000800 */
[----:B------:R-:W-:-:S05]  /*03d0*/  IMAD.IADD R7, R6, 0x1, R7 ;  /* 0x0000000106077824 */ /* 0x000fca00078e0207 */
[----:B------:R-:W-:Y:S01]  /*03e0*/  ISETP.GT.AND P0, PT, R7, UR4, PT ;  /* 0x0000000407007c0c */ /* 0x000fe2000bf04270 */
[----:B0-----:R1:W-:-:S12]  /*03f0*/  REDG.E.ADD.STRONG.GPU desc[UR8][R2.64], R9 ;  /* 0x000000090200798e */ /* 0x0013d8000c12e108 */
[----:B------:R-:W-:Y:S05]  /*0400*/  @!P0 BRA `(.L_x_8) ;  /* 0xfffffffc00e48947 */ /* 0x000fea000383ffff */
[----:B------:R-:W-:Y:S05]  /*0410*/  EXIT ;  /* 0x000000000000794d */ /* 0x000fea0003800000 */
.L_x_9:
[----:B------:R-:W-:-:S00]  /*0420*/  BRA `(.L_x_9) ;  /* 0xfffffffc00fc7947 */ /* 0x000fc0000383ffff */
[----:B------:R-:W-:-:S00]  /*0430*/  NOP ;  /* 0x0000000000007918 */ /* 0x000fc00000000000 */
        /* <DEDUP_REMOVED lines=12> */
.L_x_10:


//--------------------- .nv.shared._Z16histogram_kernelPKcPjjii --------------------------
	.section	.nv.shared._Z16histogram_kernelPKcPjjii,"aw",@nobits
	.sectionflags	@""
	.align	16
	.zero		1024


//--------------------- .nv.shared.reserved.0     --------------------------
	.section	.nv.shared.reserved.0,"aw",@nobits
	.weak		__nv_reservedSMEM_offset_0_alias
	.size		__nv_reservedSMEM_offset_0_alias, 0, 64
	.other		__nv_reservedSMEM_offset_0_alias,@"STO_CUDA_RESERVED_SHARED STV_DEFAULT"
__nv_reservedSMEM_offset_0_alias:
	.zero		0
	.zero		64


//--------------------- .nv.constant0._Z16histogram_kernelPKcPjjii --------------------------
	.section	.nv.constant0._Z16histogram_kernelPKcPjjii,"a",@progbits
	.sectionflags	@""
	.align	4
.nv.constant0._Z16histogram_kernelPKcPjjii:
	.zero		924


//--------------------- SYMBOLS --------------------------

	.type		.nv.reservedSmem.offset0,@object
	.size		.nv.reservedSmem.offset0,0x4
	.type		.nv.reservedSmem.cap,@object
	.size		.nv.reservedSmem.cap,0x4
